	.headerflags	@"EF_CUDA_TEXMODE_UNIFIED EF_CUDA_64BIT_ADDRESS EF_CUDA_ACCELERATORS EF_CUDA_SM90 EF_CUDA_VIRTUAL_SM(EF_CUDA_SM90)"
	.elftype	@"ET_EXEC"


//--------------------- .nv.info                  --------------------------
	.section	.nv.info,"",@"SHT_CUDA_INFO"
	.align	4


	//----- nvinfo : EIATTR_REGCOUNT
	.align		4
        /*0000*/ 	.byte	0x04, 0x2f
        /*0002*/ 	.short	(.L_3 - .L_2)
	.align		4
.L_2:
        /*0004*/ 	.word	index@(triton_poi_fused__native_batch_norm_legit_no_training_add_relu_8)
        /*0008*/ 	.word	0x0000002b


	//----- nvinfo : EIATTR_MIN_STACK_SIZE
	.align		4
.L_3:
        /*000c*/ 	.byte	0x04, 0x12
        /*000e*/ 	.short	(.L_5 - .L_4)
	.align		4
.L_4:
        /*0010*/ 	.word	index@(triton_poi_fused__native_batch_norm_legit_no_training_add_relu_8)
        /*0014*/ 	.word	0x00000000


	//----- nvinfo : EIATTR_FRAME_SIZE
	.align		4
.L_5:
        /*0018*/ 	.byte	0x04, 0x11
        /*001a*/ 	.short	(.L_7 - .L_6)
	.align		4
.L_6:
        /*001c*/ 	.word	index@(triton_poi_fused__native_batch_norm_legit_no_training_add_relu_8)
        /*0020*/ 	.word	0x00000000


	//----- nvinfo : EIATTR_MIN_STACK_SIZE
	.align		4
.L_7:
        /*0024*/ 	.byte	0x04, 0x12
        /*0026*/ 	.short	(.L_9 - .L_8)
	.align		4
.L_8:
        /*0028*/ 	.word	index@(triton_poi_fused__native_batch_norm_legit_no_training_add_relu_8)
        /*002c*/ 	.word	0x00000000
.L_9:


//--------------------- .nv.info.triton_poi_fused__native_batch_norm_legit_no_training_add_relu_8 --------------------------
	.section	.nv.info.triton_poi_fused__native_batch_norm_legit_no_training_add_relu_8,"",@"SHT_CUDA_INFO"
	.sectionflags	@""
	.align	4


	//----- nvinfo : EIATTR_CUDA_API_VERSION
	.align		4
        /*0000*/ 	.byte	0x04, 0x37
        /*0002*/ 	.short	(.L_11 - .L_10)
.L_10:
        /*0004*/ 	.word	0x0000007c


	//----- nvinfo : EIATTR_KPARAM_INFO
	.align		4
.L_11:
        /*0008*/ 	.byte	0x04, 0x17
        /*000a*/ 	.short	(.L_13 - .L_12)
.L_12:
        /*000c*/ 	.word	0x00000000
        /*0010*/ 	.short	0x0009
        /*0012*/ 	.short	0x0044
        /*0014*/ 	.byte	0x00, 0xf0, 0x11, 0x00


	//----- nvinfo : EIATTR_KPARAM_INFO
	.align		4
.L_13:
        /*0018*/ 	.byte	0x04, 0x17
        /*001a*/ 	.short	(.L_15 - .L_14)
.L_14:
        /*001c*/ 	.word	0x00000000
        /*0020*/ 	.short	0x0008
        /*0022*/ 	.short	0x0040
        /*0024*/ 	.byte	0x00, 0xf0, 0x11, 0x00


	//----- nvinfo : EIATTR_KPARAM_INFO
	.align		4
.L_15:
        /*0028*/ 	.byte	0x04, 0x17
        /*002a*/ 	.short	(.L_17 - .L_16)
.L_16:
        /*002c*/ 	.word	0x00000000
        /*0030*/ 	.short	0x0007
        /*0032*/ 	.short	0x0038
        /*0034*/ 	.byte	0x00, 0xf4, 0x21, 0x00


	//----- nvinfo : EIATTR_KPARAM_INFO
	.align		4
.L_17:
        /*0038*/ 	.byte	0x04, 0x17
        /*003a*/ 	.short	(.L_19 - .L_18)
.L_18:
        /*003c*/ 	.word	0x00000000
        /*0040*/ 	.short	0x0006
        /*0042*/ 	.short	0x0030
        /*0044*/ 	.byte	0x00, 0xf4, 0x21, 0x00


	//----- nvinfo : EIATTR_KPARAM_INFO
	.align		4
.L_19:
        /*0048*/ 	.byte	0x04, 0x17
        /*004a*/ 	.short	(.L_21 - .L_20)
.L_20:
        /*004c*/ 	.word	0x00000000
        /*0050*/ 	.short	0x0005
        /*0052*/ 	.short	0x0028
        /*0054*/ 	.byte	0x00, 0xf4, 0x21, 0x00


	//----- nvinfo : EIATTR_KPARAM_INFO
	.align		4
.L_21:
        /*0058*/ 	.byte	0x04, 0x17
        /*005a*/ 	.short	(.L_23 - .L_22)
.L_22:
        /*005c*/ 	.word	0x00000000
        /*0060*/ 	.short	0x0004
        /*0062*/ 	.short	0x0020
        /*0064*/ 	.byte	0x00, 0xf4, 0x21, 0x00


	//----- nvinfo : EIATTR_KPARAM_INFO
	.align		4
.L_23:
        /*0068*/ 	.byte	0x04, 0x17
        /*006a*/ 	.short	(.L_25 - .L_24)
.L_24:
        /*006c*/ 	.word	0x00000000
        /*0070*/ 	.short	0x0003
        /*0072*/ 	.short	0x0018
        /*0074*/ 	.byte	0x00, 0xf4, 0x21, 0x00


	//----- nvinfo : EIATTR_KPARAM_INFO
	.align		4
.L_25:
        /*0078*/ 	.byte	0x04, 0x17
        /*007a*/ 	.short	(.L_27 - .L_26)
.L_26:
        /*007c*/ 	.word	0x00000000
        /*0080*/ 	.short	0x0002
        /*0082*/ 	.short	0x0010
        /*0084*/ 	.byte	0x00, 0xf4, 0x21, 0x00


	//----- nvinfo : EIATTR_KPARAM_INFO
	.align		4
.L_27:
        /*0088*/ 	.byte	0x04, 0x17
        /*008a*/ 	.short	(.L_29 - .L_28)
.L_28:
        /*008c*/ 	.word	0x00000000
        /*0090*/ 	.short	0x0001
        /*0092*/ 	.short	0x0008
        /*0094*/ 	.byte	0x00, 0xf4, 0x21, 0x00


	//----- nvinfo : EIATTR_KPARAM_INFO
	.align		4
.L_29:
        /*0098*/ 	.byte	0x04, 0x17
        /*009a*/ 	.short	(.L_31 - .L_30)
.L_30:
        /*009c*/ 	.word	0x00000000
        /*00a0*/ 	.short	0x0000
        /*00a2*/ 	.short	0x0000
        /*00a4*/ 	.byte	0x00, 0xf4, 0x21, 0x00


	//----- nvinfo : EIATTR_SPARSE_MMA_MASK
	.align		4
.L_31:
        /*00a8*/ 	.byte	0x03, 0x50
        /*00aa*/ 	.short	0x0000


	//----- nvinfo : EIATTR_MAXREG_COUNT
	.align		4
        /*00ac*/ 	.byte	0x03, 0x1b
        /*00ae*/ 	.short	0x00ff


	//----- nvinfo : EIATTR_EXIT_INSTR_OFFSETS
	.align		4
        /*00b0*/ 	.byte	0x04, 0x1c
        /*00b2*/ 	.short	(.L_33 - .L_32)


	//   ....[0]....
.L_32:
        /*00b4*/ 	.word	0x00001920


	//   ....[1]....
        /*00b8*/ 	.word	0x00001960


	//----- nvinfo : EIATTR_REQNTID
	.align		4
.L_33:
        /*00bc*/ 	.byte	0x04, 0x10
        /*00be*/ 	.short	(.L_35 - .L_34)
.L_34:
        /*00c0*/ 	.word	0x00000100
        /*00c4*/ 	.word	0x00000001
        /*00c8*/ 	.word	0x00000001


	//----- nvinfo : EIATTR_CBANK_PARAM_SIZE
	.align		4
.L_35:
        /*00cc*/ 	.byte	0x03, 0x19
        /*00ce*/ 	.short	0x0048


	//----- nvinfo : EIATTR_PARAM_CBANK
	.align		4
        /*00d0*/ 	.byte	0x04, 0x0a
        /*00d2*/ 	.short	(.L_37 - .L_36)
	.align		4
.L_36:
        /*00d4*/ 	.word	index@(.nv.constant0.triton_poi_fused__native_batch_norm_legit_no_training_add_relu_8)
        /*00d8*/ 	.short	0x0210
        /*00da*/ 	.short	0x0048


	//----- nvinfo : EIATTR_SW_WAR
	.align		4
.L_37:
        /*00dc*/ 	.byte	0x04, 0x36
        /*00de*/ 	.short	(.L_39 - .L_38)
.L_38:
        /*00e0*/ 	.word	0x00000008
.L_39:


//--------------------- .nv.callgraph             --------------------------
	.section	.nv.callgraph,"",@"SHT_CUDA_CALLGRAPH"
	.align	4
	.sectionentsize	8
	.align		4
        /*0000*/ 	.word	0x00000000
	.align		4
        /*0004*/ 	.word	0xffffffff
	.align		4
        /*0008*/ 	.word	0x00000000
	.align		4
        /*000c*/ 	.word	0xfffffffe
	.align		4
        /*0010*/ 	.word	0x00000000
	.align		4
        /*0014*/ 	.word	0xfffffffd
	.align		4
        /*0018*/ 	.word	0x00000000
	.align		4
        /*001c*/ 	.word	0xfffffffc


//--------------------- .nv.constant4             --------------------------
	.section	.nv.constant4,"a",@progbits
	.align	8
	.align		8
.nv.constant4:
        /*0000*/ 	.dword	_$_str
	.align		8
        /*0008*/ 	.dword	_$_str_$_2


//--------------------- .text.triton_poi_fused__native_batch_norm_legit_no_training_add_relu_8 --------------------------
	.section	.text.triton_poi_fused__native_batch_norm_legit_no_training_add_relu_8,"ax",@progbits
	.sectionflags	@"SHF_BARRIERS=1"
	.align	128
        .global         triton_poi_fused__native_batch_norm_legit_no_training_add_relu_8
        .type           triton_poi_fused__native_batch_norm_legit_no_training_add_relu_8,@function
        .size           triton_poi_fused__native_batch_norm_legit_no_training_add_relu_8,(.L_x_1 - triton_poi_fused__native_batch_norm_legit_no_training_add_relu_8)
        .other          triton_poi_fused__native_batch_norm_legit_no_training_add_relu_8,@"STO_CUDA_ENTRY STV_DEFAULT"
triton_poi_fused__native_batch_norm_legit_no_training_add_relu_8:
.text.triton_poi_fused__native_batch_norm_legit_no_training_add_relu_8:
[----:B------:R-:W0:Y:S01]  /*0000*/  LDC R1, c[0x0][0x28] ;  /* 0x00000a00ff017b82 */ /* 0x000e220000000800 */
[----:B------:R-:W1:Y:S07]  /*0010*/  S2R R32, SR_CTAID.Y ;  /* 0x0000000000207919 */ /* 0x000e6e0000002600 */
[----:B------:R-:W2:Y:S01]  /*0020*/  LDC.64 R20, c[0x0][0x210] ;  /* 0x00008400ff147b82 */ /* 0x000ea20000000a00 */
[----:B------:R-:W-:Y:S01]  /*0030*/  ULDC.64 UR6, c[0x0][0x208] ;  /* 0x0000820000067ab9 */ /* 0x000fe20000000a00 */
[----:B------:R-:W-:Y:S01]  /*0040*/  CS2R R8, SRZ ;  /* 0x0000000000087805 */ /* 0x000fe2000001ff00 */
[----:B------:R-:W3:Y:S01]  /*0050*/  S2R R31, SR_TID.X ;  /* 0x00000000001f7919 */ /* 0x000ee20000002100 */
[----:B------:R-:W-:Y:S01]  /*0060*/  CS2R R10, SRZ ;  /* 0x00000000000a7805 */ /* 0x000fe2000001ff00 */
[----:B------:R-:W4:Y:S03]  /*0070*/  S2R R29, SR_CTAID.X ;  /* 0x00000000001d7919 */ /* 0x000f260000002500 */
[----:B------:R-:W5:Y:S08]  /*0080*/  LDC.64 R24, c[0x0][0x218] ;  /* 0x00008600ff187b82 */ /* 0x000f700000000a00 */
[----:B------:R-:W2:Y:S01]  /*0090*/  LDC.64 R34, c[0x0][0x220] ;  /* 0x00008800ff227b82 */ /* 0x000ea20000000a00 */
[----:B-1----:R-:W-:-:S02]  /*00a0*/  IMAD.SHL.U32 R32, R32, 0x10, RZ ;  /* 0x0000001020207824 */ /* 0x002fc400078e00ff */
[C---:B---3--:R-:W-:Y:S01]  /*00b0*/  IMAD.SHL.U32 R26, R31.reuse, 0x4, RZ ;  /* 0x000000041f1a7824 */ /* 0x048fe200078e00ff */
[----:B------:R-:W-:Y:S02]  /*00c0*/  SHF.R.U32.HI R2, RZ, 0x2, R31 ;  /* 0x00000002ff027819 */ /* 0x000fe4000001161f */
[----:B------:R-:W-:Y:S02]  /*00d0*/  LOP3.LUT R3, R31, 0xc0, RZ, 0xc0, !PT ;  /* 0x000000c01f037812 */ /* 0x000fe400078ec0ff */
[----:B------:R-:W-:Y:S02]  /*00e0*/  LOP3.LUT R0, R32, 0xc, R26, 0xf8, !PT ;  /* 0x0000000c20007812 */ /* 0x000fe400078ef81a */
[----:B------:R-:W-:Y:S02]  /*00f0*/  SGXT.U32 R2, R2, 0x4 ;  /* 0x000000040202781a */ /* 0x000fe40000000000 */
[----:B------:R-:W-:Y:S02]  /*0100*/  SHF.R.S32.HI R5, RZ, 0x1f, R0 ;  /* 0x0000001fff057819 */ /* 0x000fe40000011400 */
[----:B------:R-:W-:-:S02]  /*0110*/  SHF.R.U32.HI R3, RZ, 0x2, R3 ;  /* 0x00000002ff037819 */ /* 0x000fc40000011603 */
[----:B------:R-:W-:Y:S02]  /*0120*/  LEA.HI R5, R5, R0, RZ, 0x6 ;  /* 0x0000000005057211 */ /* 0x000fe400078f30ff */
[----:B------:R-:W-:Y:S01]  /*0130*/  LOP3.LUT R3, R3, R2, RZ, 0xfc, !PT ;  /* 0x0000000203037212 */ /* 0x000fe200078efcff */
[----:B----4-:R-:W-:Y:S01]  /*0140*/  IMAD.SHL.U32 R2, R29, 0x100, RZ ;  /* 0x000001001d027824 */ /* 0x010fe200078e00ff */
[C---:B------:R-:W-:Y:S01]  /*0150*/  LOP3.LUT R7, R5.reuse, 0xffffffc0, RZ, 0xc0, !PT ;  /* 0xffffffc005077812 */ /* 0x040fe200078ec0ff */
[----:B------:R-:W-:Y:S01]  /*0160*/  IMAD.SHL.U32 R5, R5, 0x1000, RZ ;  /* 0x0000100005057824 */ /* 0x000fe200078e00ff */
[----:B------:R-:W-:Y:S02]  /*0170*/  ISETP.GE.AND P0, PT, R0, 0x100, PT ;  /* 0x000001000000780c */ /* 0x000fe40003f06270 */
[----:B------:R-:W-:Y:S01]  /*0180*/  LOP3.LUT R2, R2, R3, RZ, 0xfc, !PT ;  /* 0x0000000302027212 */ /* 0x000fe200078efcff */
[----:B------:R-:W-:Y:S01]  /*0190*/  IMAD.IADD R30, R0, 0x1, -R7 ;  /* 0x00000001001e7824 */ /* 0x000fe200078e0a07 */
[----:B------:R-:W-:-:S02]  /*01a0*/  LOP3.LUT R5, R5, 0xfffc0000, RZ, 0xc0, !PT ;  /* 0xfffc000005057812 */ /* 0x000fc400078ec0ff */
[----:B------:R-:W-:-:S03]  /*01b0*/  CS2R R6, SRZ ;  /* 0x0000000000067805 */ /* 0x000fc6000001ff00 */
[----:B------:R-:W-:-:S05]  /*01c0*/  IMAD.IADD R5, R30, 0x1, R5 ;  /* 0x000000011e057824 */ /* 0x000fca00078e0205 */
[----:B------:R-:W-:Y:S02]  /*01d0*/  LEA R28, R2, R5, 0x6 ;  /* 0x00000005021c7211 */ /* 0x000fe400078e30ff */
[----:B------:R-:W-:-:S03]  /*01e0*/  CS2R R4, SRZ ;  /* 0x0000000000047805 */ /* 0x000fc6000001ff00 */
[----:B--2---:R-:W-:-:S04]  /*01f0*/  IMAD.WIDE R18, R28, 0x4, R20 ;  /* 0x000000041c127825 */ /* 0x004fc800078e0214 */
[C---:B------:R-:W-:Y:S01]  /*0200*/  VIADD R3, R28.reuse, 0x1000 ;  /* 0x000010001c037836 */ /* 0x040fe20000000000 */
[----:B------:R1:W2:Y:S01]  /*0210*/  @!P0 LDG.E.EL.128 R4, desc[UR6][R18.64] ;  /* 0x0000000612048981 */ /* 0x0002a2000c2e1d00 */
[C---:B------:R-:W-:Y:S02]  /*0220*/  VIADD R2, R28.reuse, 0x2000 ;  /* 0x000020001c027836 */ /* 0x040fe40000000000 */
[----:B------:R-:W-:Y:S01]  /*0230*/  VIADD R0, R28, 0x3000 ;  /* 0x000030001c007836 */ /* 0x000fe20000000000 */
[----:B------:R-:W-:Y:S01]  /*0240*/  CS2R R12, SRZ ;  /* 0x00000000000c7805 */ /* 0x000fe2000001ff00 */
[--C-:B------:R-:W-:Y:S01]  /*0250*/  IMAD.WIDE R36, R3, 0x4, R20.reuse ;  /* 0x0000000403247825 */ /* 0x100fe200078e0214 */
[----:B------:R-:W-:Y:S02]  /*0260*/  CS2R R14, SRZ ;  /* 0x00000000000e7805 */ /* 0x000fe4000001ff00 */
[----:B------:R-:W-:Y:S01]  /*0270*/  CS2R R16, SRZ ;  /* 0x0000000000107805 */ /* 0x000fe2000001ff00 */
[----:B------:R-:W-:Y:S01]  /*0280*/  IMAD.WIDE R22, R2, 0x4, R20 ;  /* 0x0000000402167825 */ /* 0x000fe200078e0214 */
[----:B-1----:R-:W-:-:S02]  /*0290*/  CS2R R18, SRZ ;  /* 0x0000000000127805 */ /* 0x002fc4000001ff00 */
[----:B------:R-:W-:Y:S01]  /*02a0*/  LOP3.LUT R26, R26, 0xfc, RZ, 0xc0, !PT ;  /* 0x000000fc1a1a7812 */ /* 0x000fe200078ec0ff */
[----:B------:R1:W3:Y:S01]  /*02b0*/  @!P0 LDG.E.EL.128 R8, desc[UR6][R36.64] ;  /* 0x0000000624088981 */ /* 0x0002e2000c2e1d00 */
[----:B------:R-:W-:-:S03]  /*02c0*/  IMAD.WIDE R20, R0, 0x4, R20 ;  /* 0x0000000400147825 */ /* 0x000fc600078e0214 */
[----:B------:R4:W2:Y:S01]  /*02d0*/  @!P0 LDG.E.EL.128 R12, desc[UR6][R22.64] ;  /* 0x00000006160c8981 */ /* 0x0008a2000c2e1d00 */
[----:B-----5:R-:W-:-:S03]  /*02e0*/  IMAD.WIDE R24, R30, 0x4, R24 ;  /* 0x000000041e187825 */ /* 0x020fc600078e0218 */
[----:B------:R5:W2:Y:S01]  /*02f0*/  @!P0 LDG.E.EL.128 R16, desc[UR6][R20.64] ;  /* 0x0000000614108981 */ /* 0x000aa2000c2e1d00 */
[----:B------:R-:W-:Y:S01]  /*0300*/  PRMT R29, R26, 0x6540, R29 ;  /* 0x000065401a1d7816 */ /* 0x000fe2000000001d */
[----:B0-----:R-:W-:Y:S01]  /*0310*/  IMAD.WIDE R34, R30, 0x4, R34 ;  /* 0x000000041e227825 */ /* 0x001fe200078e0222 */
[----:B-1----:R-:W0:Y:S01]  /*0320*/  LDC.64 R36, c[0x0][0x228] ;  /* 0x00008a00ff247b82 */ /* 0x002e220000000a00 */
[----:B----4-:R-:W-:Y:S02]  /*0330*/  CS2R R22, SRZ ;  /* 0x0000000000167805 */ /* 0x010fe4000001ff00 */
[----:B-----5:R-:W-:Y:S02]  /*0340*/  CS2R R20, SRZ ;  /* 0x0000000000147805 */ /* 0x020fe4000001ff00 */
[----:B------:R-:W-:-:S04]  /*0350*/  CS2R R26, SRZ ;  /* 0x00000000001a7805 */ /* 0x000fc8000001ff00 */
[----:B------:R1:W2:Y:S02]  /*0360*/  @!P0 LDG.E.EL.128 R20, desc[UR6][R24.64] ;  /* 0x0000000618148981 */ /* 0x0002a4000c2e1d00 */
[----:B-1----:R-:W-:-:S06]  /*0370*/  CS2R R24, SRZ ;  /* 0x0000000000187805 */ /* 0x002fcc000001ff00 */
[----:B------:R-:W4:Y:S01]  /*0380*/  @!P0 LDG.E.EL.128 R24, desc[UR6][R34.64] ;  /* 0x0000000622188981 */ /* 0x000f22000c2e1d00 */
[----:B0-----:R-:W-:-:S04]  /*0390*/  IMAD.WIDE R36, R30, 0x4, R36 ;  /* 0x000000041e247825 */ /* 0x001fc800078e0224 */
[----:B----4-:R-:W-:Y:S01]  /*03a0*/  FADD R25, R25, 9.9999997473787516356e-06 ;  /* 0x3727c5ac19197421 */ /* 0x010fe20000000000 */
[----:B------:R-:W-:Y:S01]  /*03b0*/  FADD R26, R26, 9.9999997473787516356e-06 ;  /* 0x3727c5ac1a1a7421 */ /* 0x000fe20000000000 */
[----:B------:R-:W-:-:S04]  /*03c0*/  FADD R33, R24, 9.9999997473787516356e-06 ;  /* 0x3727c5ac18217421 */ /* 0x000fc80000000000 */
[----:B------:R-:W0:Y:S08]  /*03d0*/  MUFU.SQRT R25, R25 ;  /* 0x0000001900197308 */ /* 0x000e300000002000 */
[----:B------:R-:W1:Y:S08]  /*03e0*/  MUFU.SQRT R26, R26 ;  /* 0x0000001a001a7308 */ /* 0x000e700000002000 */
[----:B------:R-:W4:Y:S01]  /*03f0*/  MUFU.SQRT R33, R33 ;  /* 0x0000002100217308 */ /* 0x000f220000002000 */
[----:B------:R-:W-:Y:S01]  /*0400*/  FADD R27, R27, 9.9999997473787516356e-06 ;  /* 0x3727c5ac1b1b7421 */ /* 0x000fe20000000000 */
[----:B--2---:R-:W-:Y:S01]  /*0410*/  FADD R24, -R20, R4 ;  /* 0x0000000414187221 */ /* 0x004fe20000000100 */
[----:B0-----:R-:W-:-:S02]  /*0420*/  FSETP.GT.AND P2, PT, R25, 8.50705917302346158658e+37, PT ;  /* 0x7e8000001900780b */ /* 0x001fc40003f44000 */
[----:B-1----:R-:W-:-:S03]  /*0430*/  FSETP.GT.AND P4, PT, R26, 8.50705917302346158658e+37, PT ;  /* 0x7e8000001a00780b */ /* 0x002fc60003f84000 */
[----:B------:R-:W0:Y:S01]  /*0440*/  MUFU.SQRT R4, R27 ;  /* 0x0000001b00047308 */ /* 0x000e220000002000 */
[----:B------:R-:W-:Y:S02]  /*0450*/  FSETP.GEU.AND P3, PT, R25, 1.175494350822287508e-38, PT ;  /* 0x008000001900780b */ /* 0x000fe40003f6e000 */
[----:B------:R-:W-:Y:S02]  /*0460*/  FSETP.GEU.AND P5, PT, R26, 1.175494350822287508e-38, PT ;  /* 0x008000001a00780b */ /* 0x000fe40003fae000 */
[C---:B----4-:R-:W-:Y:S01]  /*0470*/  FSETP.GT.AND P6, PT, R33.reuse, 8.50705917302346158658e+37, PT ;  /* 0x7e8000002100780b */ /* 0x050fe20003fc4000 */
[C---:B---3--:R-:W-:Y:S01]  /*0480*/  FADD R8, -R20.reuse, R8 ;  /* 0x0000000814087221 */ /* 0x048fe20000000100 */
[----:B------:R-:W-:Y:S01]  /*0490*/  FSETP.GEU.AND P1, PT, R33, 1.175494350822287508e-38, PT ;  /* 0x008000002100780b */ /* 0x000fe20003f2e000 */
[C---:B------:R-:W-:Y:S01]  /*04a0*/  FADD R12, -R20.reuse, R12 ;  /* 0x0000000c140c7221 */ /* 0x040fe20000000100 */
[----:B------:R-:W-:Y:S01]  /*04b0*/  FADD R16, -R20, R16 ;  /* 0x0000001014107221 */ /* 0x000fe20000000100 */
[----:B------:R-:W-:Y:S01]  /*04c0*/  FADD R20, -R21, R5 ;  /* 0x0000000515147221 */ /* 0x000fe20000000100 */
[----:B------:R-:W-:-:S02]  /*04d0*/  IMAD.MOV.U32 R5, RZ, RZ, 0x3e800000 ;  /* 0x3e800000ff057424 */ /* 0x000fc400078e00ff */
[C---:B------:R-:W-:Y:S01]  /*04e0*/  FADD R9, -R21.reuse, R9 ;  /* 0x0000000915097221 */ /* 0x040fe20000000100 */
[C---:B------:R-:W-:Y:S01]  /*04f0*/  FADD R13, -R21.reuse, R13 ;  /* 0x0000000d150d7221 */ /* 0x040fe20000000100 */
[----:B------:R-:W-:Y:S01]  /*0500*/  FADD R17, -R21, R17 ;  /* 0x0000001115117221 */ /* 0x000fe20000000100 */
[----:B------:R-:W-:Y:S01]  /*0510*/  @P2 FMUL R25, R25, 0.25 ;  /* 0x3e80000019192820 */ /* 0x000fe20000400000 */
[----:B------:R-:W-:Y:S01]  /*0520*/  FSEL R21, R5, 1, P6 ;  /* 0x3f80000005157808 */ /* 0x000fe20003000000 */
[----:B------:R-:W-:Y:S01]  /*0530*/  @P4 FMUL R26, R26, 0.25 ;  /* 0x3e8000001a1a4820 */ /* 0x000fe20000400000 */
[----:B------:R-:W-:Y:S01]  /*0540*/  @P6 FMUL R33, R33, 0.25 ;  /* 0x3e80000021216820 */ /* 0x000fe20000400000 */
[----:B0-----:R-:W-:Y:S01]  /*0550*/  FSETP.GT.AND P6, PT, R4, 8.50705917302346158658e+37, PT ;  /* 0x7e8000000400780b */ /* 0x001fe20003fc4000 */
[----:B------:R-:W-:Y:S01]  /*0560*/  @!P3 FMUL R25, R25, 16777216 ;  /* 0x4b8000001919b820 */ /* 0x000fe20000400000 */
[----:B------:R-:W-:Y:S01]  /*0570*/  @!P5 FMUL R26, R26, 16777216 ;  /* 0x4b8000001a1ad820 */ /* 0x000fe20000400000 */
[----:B------:R-:W-:Y:S01]  /*0580*/  @!P1 FMUL R33, R33, 16777216 ;  /* 0x4b80000021219820 */ /* 0x000fe20000400000 */
[----:B------:R-:W-:Y:S01]  /*0590*/  @!P1 FMUL R21, R21, 16777216 ;  /* 0x4b80000015159820 */ /* 0x000fe20000400000 */
[----:B------:R-:W-:Y:S01]  /*05a0*/  FSETP.GEU.AND P1, PT, R4, 1.175494350822287508e-38, PT ;  /* 0x008000000400780b */ /* 0x000fe20003f2e000 */
[C---:B------:R-:W-:Y:S01]  /*05b0*/  FADD R27, -R22.reuse, R6 ;  /* 0x00000006161b7221 */ /* 0x040fe20000000100 */
[----:B------:R0:W-:Y:S01]  /*05c0*/  MUFU.RCP R34, R26 ;  /* 0x0000001a00227308 */ /* 0x0001e20000001000 */
[C---:B------:R-:W-:Y:S01]  /*05d0*/  FADD R10, -R22.reuse, R10 ;  /* 0x0000000a160a7221 */ /* 0x040fe20000000100 */
[C---:B------:R-:W-:Y:S01]  /*05e0*/  FADD R14, -R22.reuse, R14 ;  /* 0x0000000e160e7221 */ /* 0x040fe20000000100 */
[----:B------:R-:W-:-:S05]  /*05f0*/  FADD R18, -R22, R18 ;  /* 0x0000001216127221 */ /* 0x000fca0000000100 */
[----:B------:R1:W2:Y:S01]  /*0600*/  MUFU.RCP R6, R25 ;  /* 0x0000001900067308 */ /* 0x0002a20000001000 */
[C---:B------:R-:W-:Y:S01]  /*0610*/  FADD R22, -R23.reuse, R7 ;  /* 0x0000000717167221 */ /* 0x040fe20000000100 */
[----:B0-----:R-:W-:Y:S01]  /*0620*/  FADD R26, -R23, R15 ;  /* 0x0000000f171a7221 */ /* 0x001fe20000000100 */
[C---:B------:R-:W-:Y:S01]  /*0630*/  FSEL R15, R5.reuse, 1, P2 ;  /* 0x3f800000050f7808 */ /* 0x040fe20001000000 */
[----:B------:R-:W-:Y:S01]  /*0640*/  @P6 FMUL R4, R4, 0.25 ;  /* 0x3e80000004046820 */ /* 0x000fe20000400000 */
[----:B------:R-:W-:-:S03]  /*0650*/  FSEL R7, R5, 1, P4 ;  /* 0x3f80000005077808 */ /* 0x000fc60002000000 */
[----:B------:R-:W-:Y:S01]  /*0660*/  @!P1 FMUL R4, R4, 16777216 ;  /* 0x4b80000004049820 */ /* 0x000fe20000400000 */
[----:B------:R-:W-:Y:S01]  /*0670*/  @!P3 FMUL R15, R15, 16777216 ;  /* 0x4b8000000f0fb820 */ /* 0x000fe20000400000 */
[----:B------:R-:W-:Y:S01]  /*0680*/  @!P5 FMUL R7, R7, 16777216 ;  /* 0x4b8000000707d820 */ /* 0x000fe20000400000 */
[C---:B-1----:R-:W-:Y:S01]  /*0690*/  FADD R25, -R23.reuse, R11 ;  /* 0x0000000b17197221 */ /* 0x042fe20000000100 */
[----:B------:R-:W-:Y:S01]  /*06a0*/  FADD R19, -R23, R19 ;  /* 0x0000001317137221 */ /* 0x000fe20000000100 */
[----:B------:R-:W-:Y:S01]  /*06b0*/  FSEL R38, R5, 1, P6 ;  /* 0x3f80000005267808 */ /* 0x000fe20003000000 */
[----:B------:R0:W-:Y:S01]  /*06c0*/  MUFU.RCP R23, R4 ;  /* 0x0000000400177308 */ /* 0x0001e20000001000 */
[----:B--2---:R-:W-:Y:S01]  /*06d0*/  FMUL R15, R6, R15 ;  /* 0x0000000f060f7220 */ /* 0x004fe20000400000 */
[----:B------:R-:W-:Y:S01]  /*06e0*/  FMUL R34, R34, R7 ;  /* 0x0000000722227220 */ /* 0x000fe20000400000 */
[----:B------:R-:W-:Y:S02]  /*06f0*/  CS2R R6, SRZ ;  /* 0x0000000000067805 */ /* 0x000fe4000001ff00 */
[----:B0-----:R-:W-:-:S03]  /*0700*/  CS2R R4, SRZ ;  /* 0x0000000000047805 */ /* 0x001fc6000001ff00 */
[----:B------:R-:W0:Y:S03]  /*0710*/  MUFU.RCP R33, R33 ;  /* 0x0000002100217308 */ /* 0x000e260000001000 */
[----:B------:R1:W2:Y:S02]  /*0720*/  @!P0 LDG.E.EL.128 R4, desc[UR6][R36.64] ;  /* 0x0000000624048981 */ /* 0x0002a4000c2e1d00 */
[----:B-1----:R-:W1:Y:S01]  /*0730*/  LDC.64 R36, c[0x0][0x230] ;  /* 0x00008c00ff247b82 */ /* 0x002e620000000a00 */
[----:B0-----:R-:W-:Y:S01]  /*0740*/  FMUL R11, R33, R21 ;  /* 0x00000015210b7220 */ /* 0x001fe20000400000 */
[C---:B------:R-:W-:Y:S01]  /*0750*/  FMUL R21, R34.reuse, R18 ;  /* 0x0000001222157220 */ /* 0x040fe20000400000 */
[C---:B------:R-:W-:Y:S01]  /*0760*/  FMUL R14, R34.reuse, R14 ;  /* 0x0000000e220e7220 */ /* 0x040fe20000400000 */
[C---:B------:R-:W-:Y:S01]  /*0770*/  FMUL R33, R34.reuse, R10 ;  /* 0x0000000a22217220 */ /* 0x040fe20000400000 */
[----:B------:R-:W-:Y:S01]  /*0780*/  FMUL R27, R34, R27 ;  /* 0x0000001b221b7220 */ /* 0x000fe20000400000 */
        /* <DEDUP_REMOVED lines=8> */
[----:B------:R-:W-:-:S02]  /*0810*/  CS2R R8, SRZ ;  /* 0x0000000000087805 */ /* 0x000fc4000001ff00 */
[----:B------:R-:W-:Y:S01]  /*0820*/  CS2R R10, SRZ ;  /* 0x00000000000a7805 */ /* 0x000fe2000001ff00 */
[----:B-1----:R-:W-:-:S05]  /*0830*/  IMAD.WIDE R36, R30, 0x4, R36 ;  /* 0x000000041e247825 */ /* 0x002fca00078e0224 */
[----:B------:R0:W2:Y:S01]  /*0840*/  @!P0 LDG.E.EL.128 R8, desc[UR6][R36.64] ;  /* 0x0000000624088981 */ /* 0x0000a2000c2e1d00 */
[----:B------:R-:W1:Y:S01]  /*0850*/  S2R R30, SR_TID.X ;  /* 0x00000000001e7919 */ /* 0x000e620000002100 */
[----:B------:R-:W3:Y:S01]  /*0860*/  S2UR UR5, SR_CgaCtaId ;  /* 0x00000000000579c3 */ /* 0x000ee20000008800 */
[----:B------:R-:W-:Y:S01]  /*0870*/  SHF.R.U32.HI R31, RZ, 0x6, R31 ;  /* 0x00000006ff1f7819 */ /* 0x000fe2000001161f */
[----:B------:R-:W-:-:S03]  /*0880*/  @!P1 FMUL R38, R38, 16777216 ;  /* 0x4b80000026269820 */ /* 0x000fc60000400000 */
[----:B------:R-:W-:Y:S01]  /*0890*/  SGXT.U32 R31, R31, 0x2 ;  /* 0x000000021f1f781a */ /* 0x000fe20000000000 */
[----:B------:R-:W-:Y:S01]  /*08a0*/  FMUL R23, R23, R38 ;  /* 0x0000002617177220 */ /* 0x000fe20000400000 */
[----:B------:R-:W-:Y:S01]  /*08b0*/  UMOV UR4, 0x400 ;  /* 0x0000040000047882 */ /* 0x000fe20000000000 */
[----:B0-----:R-:W0:Y:S02]  /*08c0*/  LDC.64 R36, c[0x0][0x238] ;  /* 0x00008e00ff247b82 */ /* 0x001e240000000a00 */
[C---:B------:R-:W-:Y:S01]  /*08d0*/  FMUL R22, R23.reuse, R22 ;  /* 0x0000001617167220 */ /* 0x040fe20000400000 */
[----:B------:R-:W-:Y:S01]  /*08e0*/  FMUL R26, R23, R26 ;  /* 0x0000001a171a7220 */ /* 0x000fe20000400000 */
[----:B-1----:R-:W-:-:S04]  /*08f0*/  SHF.R.U32.HI R24, RZ, 0x2, R30 ;  /* 0x00000002ff187819 */ /* 0x002fc8000001161e */
[----:B------:R-:W-:Y:S01]  /*0900*/  SGXT.U32 R24, R24, 0x4 ;  /* 0x000000041818781a */ /* 0x000fe20000000000 */
[----:B---3--:R-:W-:Y:S01]  /*0910*/  UPRMT UR4, UR5, 0x654, UR4 ;  /* 0x0000065405047896 */ /* 0x008fe20008000004 */
[-CC-:B--2---:R-:W-:Y:S01]  /*0920*/  FFMA R13, R12, R4.reuse, R8.reuse ;  /* 0x000000040c0d7223 */ /* 0x184fe20000000008 */
[-CC-:B------:R-:W-:Y:S01]  /*0930*/  FFMA R17, R17, R4.reuse, R8.reuse ;  /* 0x0000000411117223 */ /* 0x180fe20000000008 */
[-CC-:B------:R-:W-:Y:S01]  /*0940*/  FFMA R15, R15, R4.reuse, R8.reuse ;  /* 0x000000040f0f7223 */ /* 0x180fe20000000008 */
[----:B------:R-:W-:Y:S01]  /*0950*/  FFMA R12, R16, R4, R8 ;  /* 0x00000004100c7223 */ /* 0x000fe20000000008 */
[-CC-:B------:R-:W-:Y:S01]  /*0960*/  FFMA R4, R20, R5.reuse, R9.reuse ;  /* 0x0000000514047223 */ /* 0x180fe20000000009 */
[-CC-:B------:R-:W-:Y:S01]  /*0970*/  FFMA R18, R18, R5.reuse, R9.reuse ;  /* 0x0000000512127223 */ /* 0x180fe20000000009 */
[-CC-:B------:R-:W-:Y:S01]  /*0980*/  FFMA R8, R35, R5.reuse, R9.reuse ;  /* 0x0000000523087223 */ /* 0x180fe20000000009 */
[----:B------:R-:W-:Y:S01]  /*0990*/  FFMA R20, R34, R5, R9 ;  /* 0x0000000522147223 */ /* 0x000fe20000000009 */
[----:B------:R-:W-:-:S04]  /*09a0*/  LOP3.LUT R5, R30, 0xc0, RZ, 0xc0, !PT ;  /* 0x000000c01e057812 */ /* 0x000fc800078ec0ff */
[----:B------:R-:W-:Y:S01]  /*09b0*/  SHF.R.U32.HI R5, RZ, 0x2, R5 ;  /* 0x00000002ff057819 */ /* 0x000fe20000011605 */
[-CC-:B------:R-:W-:Y:S01]  /*09c0*/  FFMA R9, R33, R6.reuse, R10.reuse ;  /* 0x0000000621097223 */ /* 0x180fe2000000000a */
[-CC-:B------:R-:W-:Y:S01]  /*09d0*/  FFMA R14, R14, R6.reuse, R10.reuse ;  /* 0x000000060e0e7223 */ /* 0x180fe2000000000a */
[--C-:B------:R-:W-:Y:S01]  /*09e0*/  FFMA R21, R21, R6, R10.reuse ;  /* 0x0000000615157223 */ /* 0x100fe2000000000a */
[----:B------:R-:W-:Y:S01]  /*09f0*/  LOP3.LUT R24, R5, R24, RZ, 0xfc, !PT ;  /* 0x0000001805187212 */ /* 0x000fe200078efcff */
[----:B------:R-:W-:Y:S01]  /*0a00*/  FFMA R5, R27, R6, R10 ;  /* 0x000000061b057223 */ /* 0x000fe2000000000a */
[----:B------:R-:W-:Y:S02]  /*0a10*/  LOP3.LUT R27, R32, R31, RZ, 0xfc, !PT ;  /* 0x0000001f201b7212 */ /* 0x000fe400078efcff */
[----:B------:R-:W-:Y:S02]  /*0a20*/  LOP3.LUT R34, R32, 0x4, R31, 0xfe, !PT ;  /* 0x0000000420227812 */ /* 0x000fe400078efe1f */
[----:B------:R-:W-:-:S02]  /*0a30*/  LOP3.LUT R6, R32, 0x8, R31, 0xfe, !PT ;  /* 0x0000000820067812 */ /* 0x000fc400078efe1f */
[----:B------:R-:W-:Y:S01]  /*0a40*/  LOP3.LUT R16, R32, 0xc, R31, 0xfe, !PT ;  /* 0x0000000c20107812 */ /* 0x000fe200078efe1f */
[----:B------:R-:W-:Y:S02]  /*0a50*/  IMAD.SHL.U32 R31, R30, 0x400, RZ ;  /* 0x000004001e1f7824 */ /* 0x000fe400078e00ff */
[C---:B------:R-:W-:Y:S01]  /*0a60*/  FMUL R32, R23.reuse, R19 ;  /* 0x0000001317207220 */ /* 0x040fe20000400000 */
[----:B------:R-:W-:Y:S01]  /*0a70*/  FMUL R10, R23, R25 ;  /* 0x00000019170a7220 */ /* 0x000fe20000400000 */
[-CC-:B------:R-:W-:Y:S01]  /*0a80*/  FFMA R35, R22, R7.reuse, R11.reuse ;  /* 0x0000000716237223 */ /* 0x180fe2000000000b */
[----:B------:R-:W-:Y:S02]  /*0a90*/  LOP3.LUT R23, R31, 0xc00, RZ, 0xc0, !PT ;  /* 0x00000c001f177812 */ /* 0x000fe400078ec0ff */
[-CC-:B------:R-:W-:Y:S01]  /*0aa0*/  FFMA R10, R10, R7.reuse, R11.reuse ;  /* 0x000000070a0a7223 */ /* 0x180fe2000000000b */
[-CC-:B------:R-:W-:Y:S01]  /*0ab0*/  FFMA R19, R26, R7.reuse, R11.reuse ;  /* 0x000000071a137223 */ /* 0x180fe2000000000b */
[----:B------:R-:W-:Y:S01]  /*0ac0*/  FFMA R22, R32, R7, R11 ;  /* 0x0000000720167223 */ /* 0x000fe2000000000b */
[----:B------:R-:W-:-:S02]  /*0ad0*/  LEA.HI R33, R23, UR4, RZ, 0x1a ;  /* 0x0000000417217c11 */ /* 0x000fc4000f8fd0ff */
[C---:B------:R-:W-:Y:S02]  /*0ae0*/  LOP3.LUT R7, R23.reuse, 0x100, RZ, 0xfc, !PT ;  /* 0x0000010017077812 */ /* 0x040fe400078efcff */
[C---:B------:R-:W-:Y:S02]  /*0af0*/  LOP3.LUT R11, R23.reuse, 0x200, RZ, 0xfc, !PT ;  /* 0x00000200170b7812 */ /* 0x040fe400078efcff */
[----:B------:R-:W-:Y:S02]  /*0b00*/  LOP3.LUT R24, R24, R23, RZ, 0xfc, !PT ;  /* 0x0000001718187212 */ /* 0x000fe400078efcff */
[----:B------:R-:W-:Y:S02]  /*0b10*/  LOP3.LUT R23, R23, 0x300, RZ, 0xfc, !PT ;  /* 0x0000030017177812 */ /* 0x000fe400078efcff */
[----:B------:R-:W-:Y:S02]  /*0b20*/  SHF.R.S32.HI R26, RZ, 0x1f, R27 ;  /* 0x0000001fff1a7819 */ /* 0x000fe4000001141b */
[----:B------:R-:W-:-:S02]  /*0b30*/  LEA.HI R7, R7, UR4, RZ, 0x1a ;  /* 0x0000000407077c11 */ /* 0x000fc4000f8fd0ff */
[----:B------:R-:W-:Y:S02]  /*0b40*/  LEA.HI R11, R11, UR4, RZ, 0x1a ;  /* 0x000000040b0b7c11 */ /* 0x000fe4000f8fd0ff */
[----:B------:R-:W-:Y:S02]  /*0b50*/  LEA.HI R23, R23, UR4, RZ, 0x1a ;  /* 0x0000000417177c11 */ /* 0x000fe4000f8fd0ff */
[----:B------:R-:W-:Y:S02]  /*0b60*/  LEA.HI R26, R26, R27, RZ, 0x6 ;  /* 0x0000001b1a1a7211 */ /* 0x000fe400078f30ff */
[C---:B------:R-:W-:Y:S01]  /*0b70*/  LEA R31, R24.reuse, R7, 0x2 ;  /* 0x00000007181f7211 */ /* 0x040fe200078e10ff */
[C---:B------:R-:W-:Y:S01]  /*0b80*/  IMAD R33, R24.reuse, 0x4, R33 ;  /* 0x0000000418217824 */ /* 0x040fe200078e0221 */
[----:B------:R-:W-:Y:S01]  /*0b90*/  SHF.R.S32.HI R7, RZ, 0x1f, R34 ;  /* 0x0000001fff077819 */ /* 0x000fe20000011422 */
[C---:B------:R-:W-:Y:S02]  /*0ba0*/  IMAD R32, R24.reuse, 0x4, R11 ;  /* 0x0000000418207824 */ /* 0x040fe400078e020b */
[----:B------:R-:W-:Y:S01]  /*0bb0*/  IMAD R23, R24, 0x4, R23 ;  /* 0x0000000418177824 */ /* 0x000fe200078e0217 */
[----:B------:R-:W-:-:S02]  /*0bc0*/  LOP3.LUT R24, R26, 0xfffc0, RZ, 0xc0, !PT ;  /* 0x000fffc01a187812 */ /* 0x000fc400078ec0ff */
[----:B------:R-:W-:Y:S02]  /*0bd0*/  LEA.HI R7, R7, R34, RZ, 0x6 ;  /* 0x0000002207077211 */ /* 0x000fe400078f30ff */
[C---:B------:R-:W-:Y:S01]  /*0be0*/  ISETP.GE.AND P1, PT, R27.reuse, 0x100, PT ;  /* 0x000001001b00780c */ /* 0x040fe20003f26270 */
[----:B------:R-:W-:Y:S01]  /*0bf0*/  IMAD.IADD R27, R27, 0x1, -R24 ;  /* 0x000000011b1b7824 */ /* 0x000fe200078e0a18 */
[C---:B------:R-:W-:Y:S02]  /*0c00*/  LOP3.LUT R11, R7.reuse, 0xfffc0, RZ, 0xc0, !PT ;  /* 0x000fffc0070b7812 */ /* 0x040fe400078ec0ff */
[----:B------:R-:W-:Y:S02]  /*0c10*/  SHF.L.U32 R24, R7, 0xe, RZ ;  /* 0x0000000e07187819 */ /* 0x000fe400000006ff */
[----:B------:R-:W-:Y:S01]  /*0c20*/  SHF.R.S32.HI R7, RZ, 0x1f, R6 ;  /* 0x0000001fff077819 */ /* 0x000fe20000011406 */
[----:B------:R-:W-:Y:S01]  /*0c30*/  IMAD.IADD R11, R34, 0x1, -R11 ;  /* 0x00000001220b7824 */ /* 0x000fe200078e0a0b */
[----:B------:R-:W-:-:S02]  /*0c40*/  LOP3.LUT R24, R24, 0xfff00000, RZ, 0xc0, !PT ;  /* 0xfff0000018187812 */ /* 0x000fc400078ec0ff */
[----:B------:R-:W-:-:S03]  /*0c50*/  LEA.HI R7, R7, R6, RZ, 0x6 ;  /* 0x0000000607077211 */ /* 0x000fc600078f30ff */
[----:B------:R-:W-:Y:S01]  /*0c60*/  IMAD R24, R11, 0x1000, R24 ;  /* 0x000010000b187824 */ /* 0x000fe200078e0218 */
[----:B------:R-:W-:Y:S02]  /*0c70*/  LOP3.LUT R11, R7, 0xfffc0, RZ, 0xc0, !PT ;  /* 0x000fffc0070b7812 */ /* 0x000fe400078ec0ff */
[----:B------:R-:W-:-:S03]  /*0c80*/  ISETP.GE.AND P2, PT, R6, 0x100, PT ;  /* 0x000001000600780c */ /* 0x000fc60003f46270 */
[----:B------:R-:W-:Y:S02]  /*0c90*/  IMAD.IADD R11, R6, 0x1, -R11 ;  /* 0x00000001060b7824 */ /* 0x000fe400078e0a0b */
[----:B------:R-:W-:Y:S01]  /*0ca0*/  IMAD.SHL.U32 R6, R7, 0x4000, RZ ;  /* 0x0000400007067824 */ /* 0x000fe200078e00ff */
[----:B------:R-:W-:Y:S01]  /*0cb0*/  SHF.R.S32.HI R7, RZ, 0x1f, R16 ;  /* 0x0000001fff077819 */ /* 0x000fe20000011410 */
[----:B------:R-:W-:-:S03]  /*0cc0*/  IMAD.SHL.U32 R26, R26, 0x4000, RZ ;  /* 0x000040001a1a7824 */ /* 0x000fc600078e00ff */
[----:B------:R-:W-:Y:S02]  /*0cd0*/  LOP3.LUT R6, R6, 0xfff00000, RZ, 0xc0, !PT ;  /* 0xfff0000006067812 */ /* 0x000fe400078ec0ff */
[----:B------:R-:W-:Y:S02]  /*0ce0*/  LEA.HI R7, R7, R16, RZ, 0x6 ;  /* 0x0000001007077211 */ /* 0x000fe400078f30ff */
[----:B------:R-:W-:Y:S01]  /*0cf0*/  LOP3.LUT R26, R26, 0xfff00000, RZ, 0xc0, !PT ;  /* 0xfff000001a1a7812 */ /* 0x000fe200078ec0ff */
[----:B------:R-:W-:Y:S01]  /*0d00*/  IMAD R25, R11, 0x1000, R6 ;  /* 0x000010000b197824 */ /* 0x000fe200078e0206 */
[C---:B------:R-:W-:Y:S01]  /*0d10*/  LOP3.LUT R11, R7.reuse, 0xfffc0, RZ, 0xc0, !PT ;  /* 0x000fffc0070b7812 */ /* 0x040fe200078ec0ff */
[----:B------:R-:W-:Y:S01]  /*0d20*/  IMAD.SHL.U32 R7, R7, 0x4000, RZ ;  /* 0x0000400007077824 */ /* 0x000fe200078e00ff */
[----:B------:R-:W-:Y:S01]  /*0d30*/  FSETP.GEU.AND P5, PT, R17, RZ, PT ;  /* 0x000000ff1100720b */ /* 0x000fe20003fae000 */
[----:B------:R-:W-:Y:S01]  /*0d40*/  IMAD R27, R27, 0x1000, R26 ;  /* 0x000010001b1b7824 */ /* 0x000fe200078e021a */
[----:B------:R-:W-:-:S02]  /*0d50*/  IADD3 R11, R16, -R11, RZ ;  /* 0x8000000b100b7210 */ /* 0x000fc40007ffe0ff */
[----:B------:R-:W-:Y:S02]  /*0d60*/  LOP3.LUT R26, R7, 0xfff00000, RZ, 0xc0, !PT ;  /* 0xfff00000071a7812 */ /* 0x000fe400078ec0ff */
[C---:B------:R-:W-:Y:S02]  /*0d70*/  FSETP.GEU.AND P4, PT, R4.reuse, RZ, PT ;  /* 0x000000ff0400720b */ /* 0x040fe40003f8e000 */
[----:B------:R-:W-:Y:S01]  /*0d80*/  FSETP.GEU.AND P6, PT, R5, RZ, PT ;  /* 0x000000ff0500720b */ /* 0x000fe20003fce000 */
[----:B------:R-:W-:Y:S01]  /*0d90*/  IMAD R26, R11, 0x1000, R26 ;  /* 0x000010000b1a7824 */ /* 0x000fe200078e021a */
[----:B------:R-:W-:Y:S01]  /*0da0*/  FSEL R6, R17, RZ, P5 ;  /* 0x000000ff11067208 */ /* 0x000fe20002800000 */
[----:B------:R-:W-:Y:S01]  /*0db0*/  VIADD R17, R29, 0x80000 ;  /* 0x000800001d117836 */ /* 0x000fe20000000000 */
[----:B------:R-:W-:Y:S02]  /*0dc0*/  FSEL R4, R4, RZ, P4 ;  /* 0x000000ff04047208 */ /* 0x000fe40002000000 */
[----:B------:R-:W-:-:S02]  /*0dd0*/  FSETP.GEU.AND P5, PT, R35, RZ, PT ;  /* 0x000000ff2300720b */ /* 0x000fc40003fae000 */
[----:B------:R-:W-:Y:S02]  /*0de0*/  FSETP.GEU.AND P4, PT, R15, RZ, PT ;  /* 0x000000ff0f00720b */ /* 0x000fe40003f8e000 */
[----:B------:R-:W-:Y:S02]  /*0df0*/  FSEL R11, R5, RZ, P6 ;  /* 0x000000ff050b7208 */ /* 0x000fe40003000000 */
[C---:B------:R-:W-:Y:S02]  /*0e00*/  FSETP.GEU.AND P6, PT, R18.reuse, RZ, PT ;  /* 0x000000ff1200720b */ /* 0x040fe40003fce000 */
[----:B------:R-:W-:Y:S01]  /*0e10*/  FSEL R38, R35, RZ, P5 ;  /* 0x000000ff23267208 */ /* 0x000fe20002800000 */
[----:B------:R-:W-:Y:S01]  /*0e20*/  IMAD.IADD R35, R17, 0x1, R27 ;  /* 0x0000000111237824 */ /* 0x000fe200078e021b */
[----:B------:R-:W-:Y:S01]  /*0e30*/  FSEL R40, R15, RZ, P4 ;  /* 0x000000ff0f287208 */ /* 0x000fe20002000000 */
[----:B------:R1:W-:Y:S01]  /*0e40*/  STS [R33], R6 ;  /* 0x0000000621007388 */ /* 0x0003e20000000800 */
[----:B------:R-:W-:-:S02]  /*0e50*/  FSEL R18, R18, RZ, P6 ;  /* 0x000000ff12127208 */ /* 0x000fc40003000000 */
[----:B------:R-:W-:Y:S01]  /*0e60*/  ISETP.GE.AND P3, PT, R34, 0x100, PT ;  /* 0x000001002200780c */ /* 0x000fe20003f66270 */
[----:B------:R2:W-:Y:S01]  /*0e70*/  STS [R31+0x400], R4 ;  /* 0x000400041f007388 */ /* 0x0005e20000000800 */
[----:B------:R-:W-:Y:S01]  /*0e80*/  FSETP.GEU.AND P6, PT, R10, RZ, PT ;  /* 0x000000ff0a00720b */ /* 0x000fe20003fce000 */
[----:B0-----:R-:W-:Y:S02]  /*0e90*/  IMAD.WIDE R34, R35, 0x4, R36 ;  /* 0x0000000423227825 */ /* 0x001fe400078e0224 */
[----:B------:R-:W-:Y:S01]  /*0ea0*/  STS [R32+0x800], R11 ;  /* 0x0008000b20007388 */ /* 0x000fe20000000800 */
[----:B-1----:R-:W-:-:S03]  /*0eb0*/  CS2R R6, SRZ ;  /* 0x0000000000067805 */ /* 0x002fc6000001ff00 */
[----:B------:R-:W-:Y:S01]  /*0ec0*/  STS [R23+0xc00], R38 ;  /* 0x000c002617007388 */ /* 0x000fe20000000800 */
[----:B--2---:R-:W-:-:S03]  /*0ed0*/  CS2R R4, SRZ ;  /* 0x0000000000047805 */ /* 0x004fc6000001ff00 */
[----:B------:R-:W-:Y:S01]  /*0ee0*/  STS [R33+0x100], R40 ;  /* 0x0001002821007388 */ /* 0x000fe20000000800 */
[----:B------:R-:W-:-:S03]  /*0ef0*/  FSETP.GEU.AND P4, PT, R9, RZ, PT ;  /* 0x000000ff0900720b */ /* 0x000fc60003f8e000 */
[----:B------:R0:W-:Y:S01]  /*0f00*/  STS [R31+0x500], R18 ;  /* 0x000500121f007388 */ /* 0x0001e20000000800 */
[----:B------:R-:W-:-:S03]  /*0f10*/  FSEL R15, R9, RZ, P4 ;  /* 0x000000ff090f7208 */ /* 0x000fc60002000000 */
[----:B------:R1:W2:Y:S01]  /*0f20*/  @!P1 LDG.E.EL.128 R4, desc[UR6][R34.64] ;  /* 0x0000000622049981 */ /* 0x0002a2000c2e1d00 */
[----:B0-----:R-:W-:Y:S02]  /*0f30*/  FSEL R18, R10, RZ, P6 ;  /* 0x000000ff0a127208 */ /* 0x001fe40003000000 */
[C---:B------:R-:W-:Y:S01]  /*0f40*/  FSETP.GEU.AND P6, PT, R8.reuse, RZ, PT ;  /* 0x000000ff0800720b */ /* 0x040fe20003fce000 */
[----:B-1----:R-:W-:Y:S01]  /*0f50*/  IMAD.IADD R35, R17, 0x1, R24 ;  /* 0x0000000111237824 */ /* 0x002fe200078e0218 */
[----:B------:R-:W-:Y:S02]  /*0f60*/  CS2R R10, SRZ ;  /* 0x00000000000a7805 */ /* 0x000fe4000001ff00 */
[----:B------:R-:W-:Y:S02]  /*0f70*/  FSEL R40, R8, RZ, P6 ;  /* 0x000000ff08287208 */ /* 0x000fe40003000000 */
[----:B------:R-:W-:Y:S01]  /*0f80*/  CS2R R8, SRZ ;  /* 0x0000000000087805 */ /* 0x000fe2000001ff00 */
[----:B------:R-:W-:-:S05]  /*0f90*/  IMAD.WIDE R34, R35, 0x4, R36 ;  /* 0x0000000423227825 */ /* 0x000fca00078e0224 */
[----:B------:R-:W3:Y:S01]  /*0fa0*/  @!P3 LDG.E.EL.128 R8, desc[UR6][R34.64] ;  /* 0x000000062208b981 */ /* 0x000ee2000c2e1d00 */
[----:B------:R-:W-:-:S04]  /*0fb0*/  FSETP.GEU.AND P5, PT, R13, RZ, PT ;  /* 0x000000ff0d00720b */ /* 0x000fc80003fae000 */
[----:B------:R-:W-:Y:S01]  /*0fc0*/  FSEL R38, R13, RZ, P5 ;  /* 0x000000ff0d267208 */ /* 0x000fe20002800000 */
[----:B------:R0:W-:Y:S01]  /*0fd0*/  STS [R32+0x900], R15 ;  /* 0x0009000f20007388 */ /* 0x0001e20000000800 */
[----:B------:R-:W-:Y:S02]  /*0fe0*/  FSETP.GEU.AND P5, PT, R19, RZ, PT ;  /* 0x000000ff1300720b */ /* 0x000fe40003fae000 */
[----:B------:R-:W-:Y:S01]  /*0ff0*/  FSETP.GEU.AND P6, PT, R14, RZ, PT ;  /* 0x000000ff0e00720b */ /* 0x000fe20003fce000 */
[----:B------:R-:W-:Y:S01]  /*1000*/  STS [R23+0xd00], R18 ;  /* 0x000d001217007388 */ /* 0x000fe20000000800 */
[----:B------:R-:W-:-:S03]  /*1010*/  FSETP.GEU.AND P4, PT, R12, RZ, PT ;  /* 0x000000ff0c00720b */ /* 0x000fc60003f8e000 */
[----:B------:R1:W-:Y:S01]  /*1020*/  STS [R33+0x200], R38 ;  /* 0x0002002621007388 */ /* 0x0003e20000000800 */
[----:B------:R-:W-:Y:S02]  /*1030*/  FSEL R39, R14, RZ, P6 ;  /* 0x000000ff0e277208 */ /* 0x000fe40003000000 */
[----:B0-----:R-:W-:Y:S01]  /*1040*/  CS2R R14, SRZ ;  /* 0x00000000000e7805 */ /* 0x001fe2000001ff00 */
[----:B------:R0:W-:Y:S01]  /*1050*/  STS [R31+0x600], R40 ;  /* 0x000600281f007388 */ /* 0x0001e20000000800 */
[----:B-1----:R-:W-:Y:S01]  /*1060*/  FSEL R38, R19, RZ, P5 ;  /* 0x000000ff13267208 */ /* 0x002fe20002800000 */
[----:B------:R-:W-:Y:S01]  /*1070*/  IMAD.IADD R19, R17, 0x1, R25 ;  /* 0x0000000111137824 */ /* 0x000fe200078e0219 */
[----:B0-----:R-:W-:Y:S02]  /*1080*/  FSEL R40, R12, RZ, P4 ;  /* 0x000000ff0c287208 */ /* 0x001fe40002000000 */
[----:B------:R-:W-:Y:S01]  /*1090*/  CS2R R12, SRZ ;  /* 0x00000000000c7805 */ /* 0x000fe2000001ff00 */
[----:B------:R-:W-:Y:S01]  /*10a0*/  IMAD.WIDE R18, R19, 0x4, R36 ;  /* 0x0000000413127825 */ /* 0x000fe200078e0224 */
[----:B------:R-:W-:-:S04]  /*10b0*/  ISETP.GE.AND P4, PT, R16, 0x100, PT ;  /* 0x000001001000780c */ /* 0x000fc80003f86270 */
[----:B------:R0:W4:Y:S01]  /*10c0*/  @!P2 LDG.E.EL.128 R12, desc[UR6][R18.64] ;  /* 0x00000006120ca981 */ /* 0x000122000c2e1d00 */
[----:B------:R-:W-:-:S05]  /*10d0*/  IADD3 R17, R17, R26, RZ ;  /* 0x0000001a11117210 */ /* 0x000fca0007ffe0ff */
[----:B------:R-:W-:Y:S01]  /*10e0*/  IMAD.WIDE R36, R17, 0x4, R36 ;  /* 0x0000000411247825 */ /* 0x000fe200078e0224 */
[----:B------:R-:W-:Y:S02]  /*10f0*/  CS2R R16, SRZ ;  /* 0x0000000000107805 */ /* 0x000fe4000001ff00 */
[----:B0-----:R-:W-:-:S06]  /*1100*/  CS2R R18, SRZ ;  /* 0x0000000000127805 */ /* 0x001fcc000001ff00 */
[----:B------:R0:W5:Y:S01]  /*1110*/  @!P4 LDG.E.EL.128 R16, desc[UR6][R36.64] ;  /* 0x000000062410c981 */ /* 0x000162000c2e1d00 */
[----:B------:R-:W-:-:S04]  /*1120*/  FSETP.GEU.AND P5, PT, R20, RZ, PT ;  /* 0x000000ff1400720b */ /* 0x000fc80003fae000 */
[----:B------:R-:W-:Y:S02]  /*1130*/  FSEL R20, R20, RZ, P5 ;  /* 0x000000ff14147208 */ /* 0x000fe40002800000 */
[C---:B------:R-:W-:Y:S01]  /*1140*/  FSETP.GEU.AND P5, PT, R21.reuse, RZ, PT ;  /* 0x000000ff1500720b */ /* 0x040fe20003fae000 */
[----:B------:R-:W-:Y:S01]  /*1150*/  STS [R32+0xa00], R39 ;  /* 0x000a002720007388 */ /* 0x000fe20000000800 */
[----:B------:R-:W-:Y:S01]  /*1160*/  IMAD.SHL.U32 R34, R30, 0x4, RZ ;  /* 0x000000041e227824 */ /* 0x000fe200078e00ff */
[----:B0-----:R-:W0:Y:S01]  /*1170*/  LDC.64 R36, c[0x0][0x240] ;  /* 0x00009000ff247b82 */ /* 0x001e220000000a00 */
[----:B------:R-:W-:Y:S02]  /*1180*/  FSEL R21, R21, RZ, P5 ;  /* 0x000000ff15157208 */ /* 0x000fe40002800000 */
[C---:B------:R-:W-:Y:S01]  /*1190*/  FSETP.GEU.AND P5, PT, R22.reuse, RZ, PT ;  /* 0x000000ff1600720b */ /* 0x040fe20003fae000 */
[----:B------:R1:W-:Y:S04]  /*11a0*/  STS [R23+0xe00], R38 ;  /* 0x000e002617007388 */ /* 0x0003e80000000800 */
[----:B------:R1:W-:Y:S02]  /*11b0*/  STS [R33+0x300], R40 ;  /* 0x0003002821007388 */ /* 0x0003e40000000800 */
[----:B-1----:R-:W-:-:S02]  /*11c0*/  FSEL R38, R22, RZ, P5 ;  /* 0x000000ff16267208 */ /* 0x002fc40002800000 */
[----:B------:R-:W-:Y:S04]  /*11d0*/  STS [R31+0x700], R20 ;  /* 0x000700141f007388 */ /* 0x000fe80000000800 */
[----:B------:R1:W-:Y:S04]  /*11e0*/  STS [R32+0xb00], R21 ;  /* 0x000b001520007388 */ /* 0x0003e80000000800 */
[----:B------:R-:W-:Y:S01]  /*11f0*/  STS [R23+0xf00], R38 ;  /* 0x000f002617007388 */ /* 0x000fe20000000800 */
[----:B------:R-:W-:-:S04]  /*1200*/  SHF.R.U32.HI R33, RZ, 0x8, R34 ;  /* 0x00000008ff217819 */ /* 0x000fc80000011622 */
[----:B------:R-:W-:Y:S02]  /*1210*/  SGXT.U32 R33, R33, 0x2 ;  /* 0x000000022121781a */ /* 0x000fe40000000000 */
[----:B-1----:R-:W-:Y:S02]  /*1220*/  LOP3.LUT R32, R34, 0x3fc, RZ, 0xc0, !PT ;  /* 0x000003fc22207812 */ /* 0x002fe400078ec0ff */
[----:B------:R-:W-:Y:S02]  /*1230*/  LOP3.LUT R34, R33, 0x3fc, R34, 0xf8, !PT ;  /* 0x000003fc21227812 */ /* 0x000fe400078ef822 */
[----:B------:R-:W-:Y:S02]  /*1240*/  LEA R33, R33, UR4, 0x2 ;  /* 0x0000000421217c11 */ /* 0x000fe4000f8e10ff */
[----:B------:R-:W-:Y:S01]  /*1250*/  LEA R20, R34, UR4, 0x2 ;  /* 0x0000000422147c11 */ /* 0x000fe2000f8e10ff */
[----:B------:R-:W-:Y:S02]  /*1260*/  BAR.SYNC.DEFER_BLOCKING 0x0 ;  /* 0x0000000000007b1d */ /* 0x000fe40000010000 */
[C---:B------:R-:W-:Y:S01]  /*1270*/  IMAD R39, R32.reuse, 0x4, R33 ;  /* 0x0000000420277824 */ /* 0x040fe200078e0221 */
[----:B------:R-:W-:-:S03]  /*1280*/  LOP3.LUT R31, R32, 0x400, RZ, 0xfc, !PT ;  /* 0x00000400201f7812 */ /* 0x000fc600078efcff */
[----:B------:R-:W-:Y:S04]  /*1290*/  LDS R20, [R20] ;  /* 0x0000000014147984 */ /* 0x000fe80000000800 */
[----:B------:R-:W-:Y:S04]  /*12a0*/  LDS R21, [R39+0x4] ;  /* 0x0000040027157984 */ /* 0x000fe80000000800 */
[----:B------:R-:W-:Y:S04]  /*12b0*/  LDS R22, [R39+0x8] ;  /* 0x0000080027167984 */ /* 0x000fe80000000800 */
[----:B------:R-:W1:Y:S01]  /*12c0*/  LDS R23, [R39+0xc] ;  /* 0x00000c0027177984 */ /* 0x000e620000000800 */
[----:B------:R-:W-:Y:S01]  /*12d0*/  IMAD.IADD R35, R29, 0x1, R27 ;  /* 0x000000011d237824 */ /* 0x000fe200078e021b */
[----:B------:R-:W-:-:S04]  /*12e0*/  SHF.R.U32.HI R27, RZ, 0x6, R31 ;  /* 0x00000006ff1b7819 */ /* 0x000fc8000001161f */
[----:B------:R-:W-:Y:S01]  /*12f0*/  LOP3.LUT R27, R27, 0x1c, RZ, 0xc0, !PT ;  /* 0x0000001c1b1b7812 */ /* 0x000fe200078ec0ff */
[----:B0-----:R-:W-:-:S04]  /*1300*/  IMAD.WIDE R34, R35, 0x4, R36 ;  /* 0x0000000423227825 */ /* 0x001fc800078e0224 */
[----:B------:R-:W-:-:S04]  /*1310*/  VIADD R27, R27, UR4 ;  /* 0x000000041b1b7c36 */ /* 0x000fc80008000000 */
[----:B------:R-:W-:Y:S02]  /*1320*/  IMAD R27, R32, 0x4, R27 ;  /* 0x00000004201b7824 */ /* 0x000fe400078e021b */
[----:B------:R-:W-:-:S03]  /*1330*/  IMAD.IADD R33, R29, 0x1, R24 ;  /* 0x000000011d217824 */ /* 0x000fc600078e0218 */
[----:B------:R-:W-:Y:S04]  /*1340*/  LDS R24, [R27+0x1000] ;  /* 0x001000001b187984 */ /* 0x000fe80000000800 */
[----:B-1----:R0:W-:Y:S02]  /*1350*/  @!P1 STG.E.128 desc[UR6][R34.64], R20 ;  /* 0x0000001422009986 */ /* 0x0021e4000c101d06 */
[----:B0-----:R-:W-:Y:S01]  /*1360*/  IADD3 R34, R29, R25, RZ ;  /* 0x000000191d227210 */ /* 0x001fe20007ffe0ff */
[----:B------:R-:W-:Y:S01]  /*1370*/  IMAD.IADD R35, R29, 0x1, R26 ;  /* 0x000000011d237824 */ /* 0x000fe200078e021a */
[----:B------:R-:W-:Y:S04]  /*1380*/  LDS R25, [R27+0x1004] ;  /* 0x001004001b197984 */ /* 0x000fe80000000800 */
[----:B------:R-:W-:Y:S04]  /*1390*/  LDS R26, [R27+0x1008] ;  /* 0x001008001b1a7984 */ /* 0x000fe80000000800 */
[----:B------:R-:W0:Y:S01]  /*13a0*/  LDS R27, [R27+0x100c] ;  /* 0x00100c001b1b7984 */ /* 0x000e220000000800 */
[----:B------:R-:W-:-:S04]  /*13b0*/  IMAD.WIDE R38, R34, 0x4, R36 ;  /* 0x0000000422267825 */ /* 0x000fc800078e0224 */
[----:B--2---:R-:W-:Y:S01]  /*13c0*/  FADD R29, R20, R4 ;  /* 0x00000004141d7221 */ /* 0x004fe20000000000 */
[----:B------:R-:W-:Y:S01]  /*13d0*/  FADD R21, R21, R5 ;  /* 0x0000000515157221 */ /* 0x000fe20000000000 */
[----:B------:R-:W-:Y:S01]  /*13e0*/  IMAD.WIDE R4, R33, 0x4, R36 ;  /* 0x0000000421047825 */ /* 0x000fe200078e0224 */
[C---:B------:R-:W-:Y:S02]  /*13f0*/  LOP3.LUT R33, R32.reuse, 0x800, RZ, 0xfc, !PT ;  /* 0x0000080020217812 */ /* 0x040fe400078efcff */
[----:B------:R-:W-:Y:S01]  /*1400*/  LOP3.LUT R20, R32, 0xc00, RZ, 0xfc, !PT ;  /* 0x00000c0020147812 */ /* 0x000fe200078efcff */
[----:B------:R-:W-:Y:S01]  /*1410*/  FADD R22, R22, R6 ;  /* 0x0000000616167221 */ /* 0x000fe20000000000 */
[----:B0-----:R3:W-:Y:S01]  /*1420*/  @!P3 STG.E.128 desc[UR6][R4.64], R24 ;  /* 0x000000180400b986 */ /* 0x0017e2000c101d06 */
[----:B------:R-:W-:-:S04]  /*1430*/  SHF.R.U32.HI R6, RZ, 0x6, R33 ;  /* 0x00000006ff067819 */ /* 0x000fc80000011621 */
[----:B------:R-:W-:Y:S01]  /*1440*/  LOP3.LUT R6, R6, 0x2c, RZ, 0xc0, !PT ;  /* 0x0000002c06067812 */ /* 0x000fe200078ec0ff */
[----:B------:R-:W-:Y:S01]  /*1450*/  FADD R23, R23, R7 ;  /* 0x0000000717177221 */ /* 0x000fe20000000000 */
[----:B---3--:R-:W-:Y:S01]  /*1460*/  FADD R24, R24, R8 ;  /* 0x0000000818187221 */ /* 0x008fe20000000000 */
[----:B------:R-:W-:-:S04]  /*1470*/  SHF.R.U32.HI R8, RZ, 0x6, R20 ;  /* 0x00000006ff087819 */ /* 0x000fc80000011614 */
[----:B------:R-:W-:Y:S01]  /*1480*/  LOP3.LUT R8, R8, 0x3c, RZ, 0xc0, !PT ;  /* 0x0000003c08087812 */ /* 0x000fe200078ec0ff */
[----:B------:R-:W-:Y:S02]  /*1490*/  VIADD R7, R6, UR4 ;  /* 0x0000000406077c36 */ /* 0x000fe40008000000 */
[----:B------:R-:W-:Y:S02]  /*14a0*/  FADD R25, R25, R9 ;  /* 0x0000000919197221 */ /* 0x000fe40000000000 */
[----:B------:R-:W-:Y:S02]  /*14b0*/  VIADD R9, R8, UR4 ;  /* 0x0000000408097c36 */ /* 0x000fe40008000000 */
[----:B------:R-:W-:-:S03]  /*14c0*/  IMAD R7, R32, 0x4, R7 ;  /* 0x0000000420077824 */ /* 0x000fc600078e0207 */
[----:B------:R-:W-:Y:S01]  /*14d0*/  LEA R34, R32, R9, 0x2 ;  /* 0x0000000920227211 */ /* 0x000fe200078e10ff */
[----:B------:R-:W-:Y:S01]  /*14e0*/  FADD R26, R26, R10 ;  /* 0x0000000a1a1a7221 */ /* 0x000fe20000000000 */
[----:B------:R-:W4:Y:S01]  /*14f0*/  LDS R4, [R7+0x2000] ;  /* 0x0020000007047984 */ /* 0x000f220000000800 */
[----:B------:R-:W-:-:S03]  /*1500*/  FADD R27, R27, R11 ;  /* 0x0000000b1b1b7221 */ /* 0x000fc60000000000 */
[----:B------:R-:W-:Y:S04]  /*1510*/  LDS R5, [R7+0x2004] ;  /* 0x0020040007057984 */ /* 0x000fe80000000800 */
[----:B------:R-:W-:Y:S04]  /*1520*/  LDS R6, [R7+0x2008] ;  /* 0x0020080007067984 */ /* 0x000fe80000000800 */
[----:B------:R-:W0:Y:S04]  /*1530*/  LDS R7, [R7+0x200c] ;  /* 0x00200c0007077984 */ /* 0x000e280000000800 */
[----:B------:R-:W-:Y:S04]  /*1540*/  LDS R8, [R34+0x3000] ;  /* 0x0030000022087984 */ /* 0x000fe80000000800 */
[----:B------:R-:W-:Y:S04]  /*1550*/  LDS R9, [R34+0x3004] ;  /* 0x0030040022097984 */ /* 0x000fe80000000800 */
[----:B------:R-:W-:Y:S04]  /*1560*/  LDS R10, [R34+0x3008] ;  /* 0x00300800220a7984 */ /* 0x000fe80000000800 */
[----:B------:R-:W1:Y:S01]  /*1570*/  LDS R11, [R34+0x300c] ;  /* 0x00300c00220b7984 */ /* 0x000e620000000800 */
[----:B------:R-:W-:Y:S01]  /*1580*/  IMAD.WIDE R36, R35, 0x4, R36 ;  /* 0x0000000423247825 */ /* 0x000fe200078e0224 */
[----:B------:R-:W-:-:S04]  /*1590*/  SHF.R.U32.HI R35, RZ, 0x6, R30 ;  /* 0x00000006ff237819 */ /* 0x000fc8000001161e */
[----:B------:R-:W-:Y:S01]  /*15a0*/  SGXT.U32 R35, R35, 0x2 ;  /* 0x000000022323781a */ /* 0x000fe20000000000 */
[----:B----4-:R-:W-:Y:S01]  /*15b0*/  FADD R12, R4, R12 ;  /* 0x0000000c040c7221 */ /* 0x010fe20000000000 */
[----:B0-----:R0:W-:Y:S04]  /*15c0*/  @!P2 STG.E.128 desc[UR6][R38.64], R4 ;  /* 0x000000042600a986 */ /* 0x0011e8000c101d06 */
[----:B-1----:R1:W-:Y:S01]  /*15d0*/  @!P4 STG.E.128 desc[UR6][R36.64], R8 ;  /* 0x000000082400c986 */ /* 0x0023e2000c101d06 */
[----:B0-----:R-:W-:-:S05]  /*15e0*/  IMAD.SHL.U32 R4, R30, 0x40, RZ ;  /* 0x000000401e047824 */ /* 0x001fca00078e00ff */
[----:B------:R-:W-:-:S04]  /*15f0*/  LOP3.LUT R4, R4, 0xfc0, RZ, 0xc0, !PT ;  /* 0x00000fc004047812 */ /* 0x000fc800078ec0ff */
[----:B------:R-:W-:Y:S01]  /*1600*/  LOP3.LUT R38, R35, R4, RZ, 0xfc, !PT ;  /* 0x0000000423267212 */ /* 0x000fe200078efcff */
[----:B------:R-:W-:Y:S02]  /*1610*/  VIADD R35, R4, UR4 ;  /* 0x0000000404237c36 */ /* 0x000fe40008000000 */
[----:B------:R-:W-:Y:S01]  /*1620*/  FADD R15, R7, R15 ;  /* 0x0000000f070f7221 */ /* 0x000fe20000000000 */
[----:B------:R-:W-:Y:S01]  /*1630*/  FADD R13, R5, R13 ;  /* 0x0000000d050d7221 */ /* 0x000fe20000000000 */
[----:B-----5:R-:W-:Y:S01]  /*1640*/  FADD R7, R8, R16 ;  /* 0x0000001008077221 */ /* 0x020fe20000000000 */
[----:B------:R-:W-:Y:S01]  /*1650*/  IMAD R38, R38, 0x4, R35 ;  /* 0x0000000426267824 */ /* 0x000fe200078e0223 */
[----:B------:R-:W-:Y:S01]  /*1660*/  BAR.SYNC.DEFER_BLOCKING 0x0 ;  /* 0x0000000000007b1d */ /* 0x000fe20000010000 */
[----:B------:R-:W-:Y:S01]  /*1670*/  FADD R35, R6, R14 ;  /* 0x0000000e06237221 */ /* 0x000fe20000000000 */
[----:B------:R-:W-:Y:S01]  /*1680*/  FADD R17, R9, R17 ;  /* 0x0000001109117221 */ /* 0x000fe20000000000 */
[----:B-1----:R-:W-:Y:S01]  /*1690*/  FADD R37, R10, R18 ;  /* 0x000000120a257221 */ /* 0x002fe20000000000 */
[----:B------:R-:W-:Y:S01]  /*16a0*/  FADD R39, R11, R19 ;  /* 0x000000130b277221 */ /* 0x000fe20000000000 */
[----:B------:R-:W-:-:S02]  /*16b0*/  LOP3.LUT R30, R30, 0xfc, RZ, 0xc0, !PT ;  /* 0x000000fc1e1e7812 */ /* 0x000fc400078ec0ff */
[----:B------:R-:W-:Y:S02]  /*16c0*/  LOP3.LUT R31, R31, 0x7f0, RZ, 0xc0, !PT ;  /* 0x000007f01f1f7812 */ /* 0x000fe400078ec0ff */
[----:B------:R-:W-:Y:S01]  /*16d0*/  LOP3.LUT R33, R33, 0xbf0, RZ, 0xc0, !PT ;  /* 0x00000bf021217812 */ /* 0x000fe200078ec0ff */
[----:B------:R-:W-:Y:S04]  /*16e0*/  STS [R38], R29 ;  /* 0x0000001d26007388 */ /* 0x000fe80000000800 */
[----:B------:R-:W-:Y:S04]  /*16f0*/  STS [R38+0x50], R21 ;  /* 0x0000501526007388 */ /* 0x000fe80000000800 */
        /* <DEDUP_REMOVED lines=11> */
[----:B------:R0:W-:Y:S04]  /*17b0*/  STS [R38+0x80], R17 ;  /* 0x0000801126007388 */ /* 0x0001e80000000800 */
[----:B------:R-:W-:Y:S04]  /*17c0*/  STS [R38+0xd0], R37 ;  /* 0x0000d02526007388 */ /* 0x000fe80000000800 */
[----:B------:R-:W-:Y:S01]  /*17d0*/  STS [R38+0x120], R39 ;  /* 0x0001202726007388 */ /* 0x000fe20000000800 */
[----:B------:R-:W-:Y:S01]  /*17e0*/  LEA R5, R30, UR4, 0x2 ;  /* 0x000000041e057c11 */ /* 0x000fe2000f8e10ff */
[----:B------:R-:W-:Y:S01]  /*17f0*/  VIADD R31, R31, UR4 ;  /* 0x000000041f1f7c36 */ /* 0x000fe20008000000 */
[----:B0-----:R-:W0:Y:S01]  /*1800*/  LDC.64 R16, c[0x0][0x248] ;  /* 0x00009200ff107b82 */ /* 0x001e220000000a00 */
[----:B------:R-:W-:Y:S01]  /*1810*/  VIADD R33, R33, UR4 ;  /* 0x0000000421217c36 */ /* 0x000fe20008000000 */
[----:B------:R-:W-:-:S06]  /*1820*/  LEA R5, R32, R5, 0x2 ;  /* 0x0000000520057211 */ /* 0x000fcc00078e10ff */
[----:B------:R-:W-:Y:S01]  /*1830*/  BAR.SYNC.DEFER_BLOCKING 0x0 ;  /* 0x0000000000007b1d */ /* 0x000fe20000010000 */
[C---:B------:R-:W-:Y:S02]  /*1840*/  IMAD R8, R32.reuse, 0x4, R31 ;  /* 0x0000000420087824 */ /* 0x040fe400078e021f */
[----:B------:R-:W-:-:S03]  /*1850*/  IMAD R12, R32, 0x4, R33 ;  /* 0x00000004200c7824 */ /* 0x000fc600078e0221 */
[----:B------:R-:W1:Y:S04]  /*1860*/  LDS.128 R4, [R5] ;  /* 0x0000000005047984 */ /* 0x000e680000000c00 */
[----:B------:R-:W2:Y:S04]  /*1870*/  LDS.128 R8, [R8+0x1000] ;  /* 0x0010000008087984 */ /* 0x000ea80000000c00 */
[----:B------:R-:W3:Y:S01]  /*1880*/  LDS.128 R12, [R12+0x2000] ;  /* 0x002000000c0c7984 */ /* 0x000ee20000000c00 */
[----:B0-----:R-:W-:Y:S01]  /*1890*/  IMAD.WIDE R28, R28, 0x4, R16 ;  /* 0x000000041c1c7825 */ /* 0x001fe200078e0210 */
[----:B------:R-:W-:-:S03]  /*18a0*/  LOP3.LUT R20, R20, 0xff0, RZ, 0xc0, !PT ;  /* 0x00000ff014147812 */ /* 0x000fc600078ec0ff */
[----:B------:R-:W-:-:S04]  /*18b0*/  IMAD.WIDE R18, R3, 0x4, R16 ;  /* 0x0000000403127825 */ /* 0x000fc800078e0210 */
[----:B------:R-:W-:-:S04]  /*18c0*/  IMAD.WIDE R2, R2, 0x4, R16 ;  /* 0x0000000402027825 */ /* 0x000fc800078e0210 */
[----:B------:R-:W-:-:S04]  /*18d0*/  VIADD R21, R20, UR4 ;  /* 0x0000000414157c36 */ /* 0x000fc80008000000 */
[----:B------:R-:W-:Y:S01]  /*18e0*/  IMAD R21, R32, 0x4, R21 ;  /* 0x0000000420157824 */ /* 0x000fe200078e0215 */
[----:B-1----:R0:W-:Y:S04]  /*18f0*/  @!P0 STG.E.128 desc[UR6][R28.64], R4 ;  /* 0x000000041c008986 */ /* 0x0021e8000c101d06 */
[----:B--2---:R0:W-:Y:S04]  /*1900*/  @!P0 STG.E.128 desc[UR6][R18.64], R8 ;  /* 0x0000000812008986 */ /* 0x0041e8000c101d06 */
[----:B---3--:R0:W-:Y:S02]  /*1910*/  @!P0 STG.E.128 desc[UR6][R2.64], R12 ;  /* 0x0000000c02008986 */ /* 0x0081e4000c101d06 */
[----:B0-----:R-:W-:Y:S05]  /*1920*/  @P0 EXIT ;  /* 0x000000000000094d */ /* 0x001fea0003800000 */
[----:B------:R-:W0:Y:S01]  /*1930*/  LDS.128 R20, [R21+0x3000] ;  /* 0x0030000015147984 */ /* 0x000e220000000c00 */
[----:B------:R-:W-:-:S05]  /*1940*/  IMAD.WIDE R16, R0, 0x4, R16 ;  /* 0x0000000400107825 */ /* 0x000fca00078e0210 */
[----:B0-----:R-:W-:Y:S01]  /*1950*/  STG.E.128 desc[UR6][R16.64], R20 ;  /* 0x0000001410007986 */ /* 0x001fe2000c101d06 */
[----:B------:R-:W-:Y:S05]  /*1960*/  EXIT ;  /* 0x000000000000794d */ /* 0x000fea0003800000 */
.L_x_0:
[----:B------:R-:W-:-:S00]  /*1970*/  BRA `(.L_x_0) ;  /* 0xfffffffc00fc7947 */ /* 0x000fc0000383ffff */
[----:B------:R-:W-:-:S00]  /*1980*/  NOP ;  /* 0x0000000000007918 */ /* 0x000fc00000000000 */
[----:B------:R-:W-:-:S00]  /*1990*/  NOP ;  /* 0x0000000000007918 */ /* 0x000fc00000000000 */
[----:B------:R-:W-:-:S00]  /*19a0*/  NOP ;  /* 0x0000000000007918 */ /* 0x000fc00000000000 */
[----:B------:R-:W-:-:S00]  /*19b0*/  NOP ;  /* 0x0000000000007918 */ /* 0x000fc00000000000 */
[----:B------:R-:W-:-:S00]  /*19c0*/  NOP ;  /* 0x0000000000007918 */ /* 0x000fc00000000000 */
[----:B------:R-:W-:-:S00]  /*19d0*/  NOP ;  /* 0x0000000000007918 */ /* 0x000fc00000000000 */
[----:B------:R-:W-:-:S00]  /*19e0*/  NOP ;  /* 0x0000000000007918 */ /* 0x000fc00000000000 */
[----:B------:R-:W-:-:S00]  /*19f0*/  NOP ;  /* 0x0000000000007918 */ /* 0x000fc00000000000 */
.L_x_1:


//--------------------- .nv.global.init           --------------------------
	.section	.nv.global.init,"aw",@progbits
.nv.global.init:
	.type		_$_str,@object
	.size		_$_str,(_$_str_$_2 - _$_str)
_$_str:
        /*0000*/ 	.byte	0x5f, 0x5f, 0x43, 0x55, 0x44, 0x41, 0x5f, 0x46, 0x54, 0x5a, 0x00
	.type		_$_str_$_2,@object
	.size		_$_str_$_2,(.L_1 - _$_str_$_2)
_$_str_$_2:
        /*000b*/ 	.byte	0x5f, 0x5f, 0x43, 0x55, 0x44, 0x41, 0x5f, 0x50, 0x52, 0x45, 0x43, 0x5f, 0x53, 0x51, 0x52, 0x54
        /*001b*/ 	.byte	0x00
.L_1:


//--------------------- .nv.shared.triton_poi_fused__native_batch_norm_legit_no_training_add_relu_8 --------------------------
	.section	.nv.shared.triton_poi_fused__native_batch_norm_legit_no_training_add_relu_8,"aw",@nobits
	.sectionflags	@""
	.align	16
	.zero		1024


//--------------------- .nv.constant0.triton_poi_fused__native_batch_norm_legit_no_training_add_relu_8 --------------------------
	.section	.nv.constant0.triton_poi_fused__native_batch_norm_legit_no_training_add_relu_8,"a",@progbits
	.sectionflags	@""
	.align	4
.nv.constant0.triton_poi_fused__native_batch_norm_legit_no_training_add_relu_8:
	.zero		600
